//
// Generated by NVIDIA NVVM Compiler
//
// Compiler Build ID: CL-36424714
// Cuda compilation tools, release 13.0, V13.0.88
// Based on NVVM 20.0.0
//

.version 9.0
.target sm_100
.address_size 64

	// .globl	_Z15transposeMatrixPKfPfii
// _ZZ15transposeMatrixPKfPfiiE4tile has been demoted
// _ZZ23matrix_transpose_kernelPKfPfiiE4tile has been demoted

.visible .entry _Z15transposeMatrixPKfPfii(
	.param .u64 .ptr .align 1 _Z15transposeMatrixPKfPfii_param_0,
	.param .u64 .ptr .align 1 _Z15transposeMatrixPKfPfii_param_1,
	.param .u32 _Z15transposeMatrixPKfPfii_param_2,
	.param .u32 _Z15transposeMatrixPKfPfii_param_3
)
{
	.reg .b32 	%r<30>;
	.reg .b32 	%f<9>;
	.reg .b64 	%rd<21>;
	// demoted variable
	.shared .align 4 .b8 _ZZ15transposeMatrixPKfPfiiE4tile[4224];
	ld.param.u64 	%rd1, [_Z15transposeMatrixPKfPfii_param_0];
	ld.param.u64 	%rd2, [_Z15transposeMatrixPKfPfii_param_1];
	ld.param.u32 	%r1, [_Z15transposeMatrixPKfPfii_param_2];
	mov.u32 	%r2, %ctaid.x;
	shl.b32 	%r3, %r2, 5;
	mov.u32 	%r4, %tid.x;
	add.s32 	%r5, %r3, %r4;
	mov.u32 	%r6, %ctaid.y;
	shl.b32 	%r7, %r6, 5;
	mov.u32 	%r8, %tid.y;
	add.s32 	%r9, %r7, %r8;
	shl.b32 	%r10, %r4, 2;
	mov.u32 	%r11, _ZZ15transposeMatrixPKfPfiiE4tile;
	add.s32 	%r12, %r11, %r10;
	cvta.to.global.u64 	%rd3, %rd1;
	mad.lo.s32 	%r13, %r9, %r1, %r5;
	mul.wide.s32 	%rd4, %r13, 4;
	add.s64 	%rd5, %rd3, %rd4;
	ld.global.f32 	%f1, [%rd5];
	mad.lo.s32 	%r14, %r8, 132, %r12;
	st.shared.f32 	[%r14], %f1;
	shl.b32 	%r15, %r1, 3;
	add.s32 	%r16, %r13, %r15;
	mul.wide.s32 	%rd6, %r16, 4;
	add.s64 	%rd7, %rd3, %rd6;
	ld.global.f32 	%f2, [%rd7];
	st.shared.f32 	[%r14+1056], %f2;
	shl.b32 	%r17, %r1, 4;
	add.s32 	%r18, %r13, %r17;
	mul.wide.s32 	%rd8, %r18, 4;
	add.s64 	%rd9, %rd3, %rd8;
	ld.global.f32 	%f3, [%rd9];
	st.shared.f32 	[%r14+2112], %f3;
	add.s32 	%r19, %r18, %r15;
	mul.wide.s32 	%rd10, %r19, 4;
	add.s64 	%rd11, %rd3, %rd10;
	ld.global.f32 	%f4, [%rd11];
	st.shared.f32 	[%r14+3168], %f4;
	bar.sync 	0;
	add.s32 	%r20, %r7, %r4;
	add.s32 	%r21, %r3, %r8;
	shl.b32 	%r22, %r4, 7;
	add.s32 	%r23, %r12, %r22;
	cvta.to.global.u64 	%rd12, %rd2;
	shl.b32 	%r24, %r8, 2;
	add.s32 	%r25, %r23, %r24;
	ld.shared.f32 	%f5, [%r25];
	mad.lo.s32 	%r26, %r21, %r1, %r20;
	mul.wide.s32 	%rd13, %r26, 4;
	add.s64 	%rd14, %rd12, %rd13;
	st.global.f32 	[%rd14], %f5;
	ld.shared.f32 	%f6, [%r25+32];
	add.s32 	%r27, %r26, %r15;
	mul.wide.s32 	%rd15, %r27, 4;
	add.s64 	%rd16, %rd12, %rd15;
	st.global.f32 	[%rd16], %f6;
	ld.shared.f32 	%f7, [%r25+64];
	add.s32 	%r28, %r26, %r17;
	mul.wide.s32 	%rd17, %r28, 4;
	add.s64 	%rd18, %rd12, %rd17;
	st.global.f32 	[%rd18], %f7;
	ld.shared.f32 	%f8, [%r25+96];
	add.s32 	%r29, %r28, %r15;
	mul.wide.s32 	%rd19, %r29, 4;
	add.s64 	%rd20, %rd12, %rd19;
	st.global.f32 	[%rd20], %f8;
	ret;

}
	// .globl	_Z23matrix_transpose_kernelPKfPfii
.visible .entry _Z23matrix_transpose_kernelPKfPfii(
	.param .u64 .ptr .align 1 _Z23matrix_transpose_kernelPKfPfii_param_0,
	.param .u64 .ptr .align 1 _Z23matrix_transpose_kernelPKfPfii_param_1,
	.param .u32 _Z23matrix_transpose_kernelPKfPfii_param_2,
	.param .u32 _Z23matrix_transpose_kernelPKfPfii_param_3
)
{
	.reg .pred 	%p<7>;
	.reg .b32 	%r<27>;
	.reg .b32 	%f<3>;
	.reg .b64 	%rd<9>;
	// demoted variable
	.shared .align 4 .b8 _ZZ23matrix_transpose_kernelPKfPfiiE4tile[4096];
	ld.param.u64 	%rd1, [_Z23matrix_transpose_kernelPKfPfii_param_0];
	ld.param.u64 	%rd2, [_Z23matrix_transpose_kernelPKfPfii_param_1];
	ld.param.u32 	%r13, [_Z23matrix_transpose_kernelPKfPfii_param_2];
	ld.param.u32 	%r12, [_Z23matrix_transpose_kernelPKfPfii_param_3];
	mov.u32 	%r1, %ctaid.x;
	mov.u32 	%r2, %ntid.x;
	mov.u32 	%r3, %tid.x;
	mad.lo.s32 	%r4, %r1, %r2, %r3;
	mov.u32 	%r5, %ctaid.y;
	mov.u32 	%r6, %ntid.y;
	mov.u32 	%r7, %tid.y;
	mad.lo.s32 	%r14, %r5, %r6, %r7;
	setp.ge.s32 	%p1, %r4, %r12;
	setp.ge.s32 	%p2, %r14, %r13;
	or.pred  	%p3, %p1, %p2;
	@%p3 bra 	$L__BB1_2;
	cvta.to.global.u64 	%rd3, %rd1;
	mad.lo.s32 	%r15, %r12, %r14, %r4;
	mul.wide.s32 	%rd4, %r15, 4;
	add.s64 	%rd5, %rd3, %rd4;
	ld.global.f32 	%f1, [%rd5];
	shl.b32 	%r16, %r7, 7;
	mov.u32 	%r17, _ZZ23matrix_transpose_kernelPKfPfiiE4tile;
	add.s32 	%r18, %r17, %r16;
	shl.b32 	%r19, %r3, 2;
	add.s32 	%r20, %r18, %r19;
	st.shared.f32 	[%r20], %f1;
$L__BB1_2:
	bar.sync 	0;
	mad.lo.s32 	%r9, %r5, %r2, %r3;
	mad.lo.s32 	%r10, %r1, %r6, %r7;
	setp.ge.s32 	%p4, %r9, %r13;
	setp.ge.s32 	%p5, %r10, %r12;
	or.pred  	%p6, %p4, %p5;
	@%p6 bra 	$L__BB1_4;
	shl.b32 	%r21, %r3, 7;
	mov.u32 	%r22, _ZZ23matrix_transpose_kernelPKfPfiiE4tile;
	add.s32 	%r23, %r22, %r21;
	shl.b32 	%r24, %r7, 2;
	add.s32 	%r25, %r23, %r24;
	ld.shared.f32 	%f2, [%r25];
	mad.lo.s32 	%r26, %r13, %r10, %r9;
	cvta.to.global.u64 	%rd6, %rd2;
	mul.wide.s32 	%rd7, %r26, 4;
	add.s64 	%rd8, %rd6, %rd7;
	st.global.f32 	[%rd8], %f2;
$L__BB1_4:
	ret;

}


// ===== COMPILED SASS (sm_100) =====

	.target	sm_100

	.elftype	@"ET_EXEC"


//--------------------- .note.nv.tkinfo           --------------------------
	.section	.note.nv.tkinfo,"",@"SHT_NOTE"
	.sectionflags	@"SHF_NOTE_NV_TKINFO"
	.tkinfo
        /*0018*/ 	.word	0x00000002
        /*0030*/ 	.string	""
        /*0030*/ 	.string	"ptxas"
        /*0030*/ 	.string	"Cuda compilation tools, release 13.0, V13.0.88"
        /*0030*/ 	.string	"Build cuda_13.0.r13.0/compiler.36424714_0"
        /*0030*/ 	.string	"-arch sm_100 -m 64 "



//--------------------- .note.nv.cuinfo           --------------------------
	.section	.note.nv.cuinfo,"",@"SHT_NOTE"
	.sectionflags	@"SHF_NOTE_NV_CUINFO"
        /*0018*/ 	.short	0x0002
        /*001a*/ 	.short	0x0064
        /*001c*/ 	.short	0x0082
	.zero		2


//--------------------- .nv.info                  --------------------------
	.section	.nv.info,"",@"SHT_CUDA_INFO"
	.align	4


	//----- nvinfo : EIATTR_REGCOUNT
	.align		4
        /*0000*/ 	.byte	0x04, 0x2f
        /*0002*/ 	.short	(.L_1 - .L_0)
	.align		4
.L_0:
        /*0004*/ 	.word	index@(_Z15transposeMatrixPKfPfii)
        /*0008*/ 	.word	0x00000018


	//----- nvinfo : EIATTR_FRAME_SIZE
	.align		4
.L_1:
        /*000c*/ 	.byte	0x04, 0x11
        /*000e*/ 	.short	(.L_3 - .L_2)
	.align		4
.L_2:
        /*0010*/ 	.word	index@(_Z15transposeMatrixPKfPfii)
        /*0014*/ 	.word	0x00000000


	//----- nvinfo : EIATTR_REGCOUNT
	.align		4
.L_3:
        /*0018*/ 	.byte	0x04, 0x2f
        /*001a*/ 	.short	(.L_5 - .L_4)
	.align		4
.L_4:
        /*001c*/ 	.word	index@(_Z23matrix_transpose_kernelPKfPfii)
        /*0020*/ 	.word	0x0000000c


	//----- nvinfo : EIATTR_FRAME_SIZE
	.align		4
.L_5:
        /*0024*/ 	.byte	0x04, 0x11
        /*0026*/ 	.short	(.L_7 - .L_6)
	.align		4
.L_6:
        /*0028*/ 	.word	index@(_Z23matrix_transpose_kernelPKfPfii)
        /*002c*/ 	.word	0x00000000


	//----- nvinfo : EIATTR_MIN_STACK_SIZE
	.align		4
.L_7:
        /*0030*/ 	.byte	0x04, 0x12
        /*0032*/ 	.short	(.L_9 - .L_8)
	.align		4
.L_8:
        /*0034*/ 	.word	index@(_Z23matrix_transpose_kernelPKfPfii)
        /*0038*/ 	.word	0x00000000


	//----- nvinfo : EIATTR_MIN_STACK_SIZE
	.align		4
.L_9:
        /*003c*/ 	.byte	0x04, 0x12
        /*003e*/ 	.short	(.L_11 - .L_10)
	.align		4
.L_10:
        /*0040*/ 	.word	index@(_Z15transposeMatrixPKfPfii)
        /*0044*/ 	.word	0x00000000
.L_11:


//--------------------- .nv.compat                --------------------------
	.section	.nv.compat,"",@"SHT_CUDA_COMPAT_INFO"
	.align	4
        /*0000*/ 	.byte	0x02, 0x09, 0x00, 0x00, 0x02, 0x02, 0x01, 0x00, 0x02, 0x05, 0x05, 0x00, 0x03, 0x07, 0x01, 0x01
        /*0010*/ 	.byte	0x02, 0x03, 0x00, 0x00, 0x02, 0x06, 0x01, 0x00, 0x04, 0x0b, 0x08, 0x00, 0x09, 0x00, 0x00, 0x00
        /*0020*/ 	.byte	0x00, 0x00, 0x00, 0x00


//--------------------- .nv.info._Z23matrix_transpose_kernelPKfPfii --------------------------
	.section	.nv.info._Z23matrix_transpose_kernelPKfPfii,"",@"SHT_CUDA_INFO"
	.sectionflags	@""
	.align	4


	//----- nvinfo : EIATTR_CUDA_API_VERSION
	.align		4
        /*0000*/ 	.byte	0x04, 0x37
        /*0002*/ 	.short	(.L_13 - .L_12)
.L_12:
        /*0004*/ 	.word	0x00000082


	//----- nvinfo : EIATTR_KPARAM_INFO
	.align		4
.L_13:
        /*0008*/ 	.byte	0x04, 0x17
        /*000a*/ 	.short	(.L_15 - .L_14)
.L_14:
        /*000c*/ 	.word	0x00000000
        /*0010*/ 	.short	0x0003
        /*0012*/ 	.short	0x0014
        /*0014*/ 	.byte	0x00, 0xf0, 0x11, 0x00


	//----- nvinfo : EIATTR_KPARAM_INFO
	.align		4
.L_15:
        /*0018*/ 	.byte	0x04, 0x17
        /*001a*/ 	.short	(.L_17 - .L_16)
.L_16:
        /*001c*/ 	.word	0x00000000
        /*0020*/ 	.short	0x0002
        /*0022*/ 	.short	0x0010
        /*0024*/ 	.byte	0x00, 0xf0, 0x11, 0x00


	//----- nvinfo : EIATTR_KPARAM_INFO
	.align		4
.L_17:
        /*0028*/ 	.byte	0x04, 0x17
        /*002a*/ 	.short	(.L_19 - .L_18)
.L_18:
        /*002c*/ 	.word	0x00000000
        /*0030*/ 	.short	0x0001
        /*0032*/ 	.short	0x0008
        /*0034*/ 	.byte	0x00, 0xf5, 0x21, 0x00


	//----- nvinfo : EIATTR_KPARAM_INFO
	.align		4
.L_19:
        /*0038*/ 	.byte	0x04, 0x17
        /*003a*/ 	.short	(.L_21 - .L_20)
.L_20:
        /*003c*/ 	.word	0x00000000
        /*0040*/ 	.short	0x0000
        /*0042*/ 	.short	0x0000
        /*0044*/ 	.byte	0x00, 0xf5, 0x21, 0x00


	//----- nvinfo : EIATTR_SPARSE_MMA_MASK
	.align		4
.L_21:
        /*0048*/ 	.byte	0x03, 0x50
        /*004a*/ 	.short	0x0000


	//----- nvinfo : EIATTR_MAXREG_COUNT
	.align		4
        /*004c*/ 	.byte	0x03, 0x1b
        /*004e*/ 	.short	0x00ff


	//----- nvinfo : EIATTR_NUM_BARRIERS
	.align		4
        /*0050*/ 	.byte	0x02, 0x4c
        /*0052*/ 	.byte	0x01
	.zero		1


	//----- nvinfo : EIATTR_MERCURY_ISA_VERSION
	.align		4
        /*0054*/ 	.byte	0x03, 0x5f
        /*0056*/ 	.short	0x0101


	//----- nvinfo : EIATTR_VRC_CTA_INIT_COUNT
	.align		4
        /*0058*/ 	.byte	0x02, 0x4a
	.zero		1
	.zero		1


	//----- nvinfo : EIATTR_EXIT_INSTR_OFFSETS
	.align		4
        /*005c*/ 	.byte	0x04, 0x1c
        /*005e*/ 	.short	(.L_23 - .L_22)


	//   ....[0]....
.L_22:
        /*0060*/ 	.word	0x000001c0


	//   ....[1]....
        /*0064*/ 	.word	0x00000270


	//----- nvinfo : EIATTR_CBANK_PARAM_SIZE
	.align		4
.L_23:
        /*0068*/ 	.byte	0x03, 0x19
        /*006a*/ 	.short	0x0018


	//----- nvinfo : EIATTR_PARAM_CBANK
	.align		4
        /*006c*/ 	.byte	0x04, 0x0a
        /*006e*/ 	.short	(.L_25 - .L_24)
	.align		4
.L_24:
        /*0070*/ 	.word	index@(.nv.constant0._Z23matrix_transpose_kernelPKfPfii)
        /*0074*/ 	.short	0x0380
        /*0076*/ 	.short	0x0018


	//----- nvinfo : EIATTR_SW_WAR
	.align		4
.L_25:
        /*0078*/ 	.byte	0x04, 0x36
        /*007a*/ 	.short	(.L_27 - .L_26)
.L_26:
        /*007c*/ 	.word	0x00000008
.L_27:


//--------------------- .nv.info._Z15transposeMatrixPKfPfii --------------------------
	.section	.nv.info._Z15transposeMatrixPKfPfii,"",@"SHT_CUDA_INFO"
	.sectionflags	@""
	.align	4


	//----- nvinfo : EIATTR_CUDA_API_VERSION
	.align		4
        /*0000*/ 	.byte	0x04, 0x37
        /*0002*/ 	.short	(.L_29 - .L_28)
.L_28:
        /*0004*/ 	.word	0x00000082


	//----- nvinfo : EIATTR_KPARAM_INFO
	.align		4
.L_29:
        /*0008*/ 	.byte	0x04, 0x17
        /*000a*/ 	.short	(.L_31 - .L_30)
.L_30:
        /*000c*/ 	.word	0x00000000
        /*0010*/ 	.short	0x0003
        /*0012*/ 	.short	0x0014
        /*0014*/ 	.byte	0x00, 0xf0, 0x11, 0x00


	//----- nvinfo : EIATTR_KPARAM_INFO
	.align		4
.L_31:
        /*0018*/ 	.byte	0x04, 0x17
        /*001a*/ 	.short	(.L_33 - .L_32)
.L_32:
        /*001c*/ 	.word	0x00000000
        /*0020*/ 	.short	0x0002
        /*0022*/ 	.short	0x0010
        /*0024*/ 	.byte	0x00, 0xf0, 0x11, 0x00


	//----- nvinfo : EIATTR_KPARAM_INFO
	.align		4
.L_33:
        /*0028*/ 	.byte	0x04, 0x17
        /*002a*/ 	.short	(.L_35 - .L_34)
.L_34:
        /*002c*/ 	.word	0x00000000
        /*0030*/ 	.short	0x0001
        /*0032*/ 	.short	0x0008
        /*0034*/ 	.byte	0x00, 0xf5, 0x21, 0x00


	//----- nvinfo : EIATTR_KPARAM_INFO
	.align		4
.L_35:
        /*0038*/ 	.byte	0x04, 0x17
        /*003a*/ 	.short	(.L_37 - .L_36)
.L_36:
        /*003c*/ 	.word	0x00000000
        /*0040*/ 	.short	0x0000
        /*0042*/ 	.short	0x0000
        /*0044*/ 	.byte	0x00, 0xf5, 0x21, 0x00


	//----- nvinfo : EIATTR_SPARSE_MMA_MASK
	.align		4
.L_37:
        /*0048*/ 	.byte	0x03, 0x50
        /*004a*/ 	.short	0x0000


	//----- nvinfo : EIATTR_MAXREG_COUNT
	.align		4
        /*004c*/ 	.byte	0x03, 0x1b
        /*004e*/ 	.short	0x00ff


	//----- nvinfo : EIATTR_NUM_BARRIERS
	.align		4
        /*0050*/ 	.byte	0x02, 0x4c
        /*0052*/ 	.byte	0x01
	.zero		1


	//----- nvinfo : EIATTR_MERCURY_ISA_VERSION
	.align		4
        /*0054*/ 	.byte	0x03, 0x5f
        /*0056*/ 	.short	0x0101


	//----- nvinfo : EIATTR_VRC_CTA_INIT_COUNT
	.align		4
        /*0058*/ 	.byte	0x02, 0x4a
	.zero		1
	.zero		1


	//----- nvinfo : EIATTR_EXIT_INSTR_OFFSETS
	.align		4
        /*005c*/ 	.byte	0x04, 0x1c
        /*005e*/ 	.short	(.L_39 - .L_38)


	//   ....[0]....
.L_38:
        /*0060*/ 	.word	0x00000350


	//----- nvinfo : EIATTR_CBANK_PARAM_SIZE
	.align		4
.L_39:
        /*0064*/ 	.byte	0x03, 0x19
        /*0066*/ 	.short	0x0018


	//----- nvinfo : EIATTR_PARAM_CBANK
	.align		4
        /*0068*/ 	.byte	0x04, 0x0a
        /*006a*/ 	.short	(.L_41 - .L_40)
	.align		4
.L_40:
        /*006c*/ 	.word	index@(.nv.constant0._Z15transposeMatrixPKfPfii)
        /*0070*/ 	.short	0x0380
        /*0072*/ 	.short	0x0018


	//----- nvinfo : EIATTR_SW_WAR
	.align		4
.L_41:
        /*0074*/ 	.byte	0x04, 0x36
        /*0076*/ 	.short	(.L_43 - .L_42)
.L_42:
        /*0078*/ 	.word	0x00000008
.L_43:


//--------------------- .nv.callgraph             --------------------------
	.section	.nv.callgraph,"",@"SHT_CUDA_CALLGRAPH"
	.align	4
	.sectionentsize	8
	.align		4
        /*0000*/ 	.word	0x00000000
	.align		4
        /*0004*/ 	.word	0xffffffff
	.align		4
        /*0008*/ 	.word	0x00000000
	.align		4
        /*000c*/ 	.word	0xfffffffe
	.align		4
        /*0010*/ 	.word	0x00000000
	.align		4
        /*0014*/ 	.word	0xfffffffd
	.align		4
        /*0018*/ 	.word	0x00000000
	.align		4
        /*001c*/ 	.word	0xfffffffc


//--------------------- .text._Z23matrix_transpose_kernelPKfPfii --------------------------
	.section	.text._Z23matrix_transpose_kernelPKfPfii,"ax",@progbits
	.align	128
        .global         _Z23matrix_transpose_kernelPKfPfii
        .type           _Z23matrix_transpose_kernelPKfPfii,@function
        .size           _Z23matrix_transpose_kernelPKfPfii,(.L_x_2 - _Z23matrix_transpose_kernelPKfPfii)
        .other          _Z23matrix_transpose_kernelPKfPfii,@"STO_CUDA_ENTRY STV_DEFAULT"
_Z23matrix_transpose_kernelPKfPfii:
.text._Z23matrix_transpose_kernelPKfPfii:
[----:B------:R-:W-:Y:S01]  /*0000*/  LDC R1, c[0x0][0x37c] ;  /* 0x0000df00ff017b82 */ /* 0x000fe20000000800 */
[----:B------:R-:W0:Y:S07]  /*0010*/  S2R R6, SR_TID.Y ;  /* 0x0000000000067919 */ /* 0x000e2e0000002200 */
[----:B------:R-:W1:Y:S01]  /*0020*/  LDC R4, c[0x0][0x360] ;  /* 0x0000d800ff047b82 */ /* 0x000e620000000800 */
[----:B------:R-:W2:Y:S01]  /*0030*/  LDCU.64 UR8, c[0x0][0x390] ;  /* 0x00007200ff0877ac */ /* 0x000ea20008000a00 */
[----:B------:R-:W1:Y:S01]  /*0040*/  S2R R9, SR_TID.X ;  /* 0x0000000000097919 */ /* 0x000e620000002100 */
[----:B------:R-:W3:Y:S05]  /*0050*/  LDCU.64 UR6, c[0x0][0x358] ;  /* 0x00006b00ff0677ac */ /* 0x000eea0008000a00 */
[----:B------:R-:W0:Y:S08]  /*0060*/  S2UR UR5, SR_CTAID.Y ;  /* 0x00000000000579c3 */ /* 0x000e300000002600 */
[----:B------:R-:W0:Y:S08]  /*0070*/  LDC R7, c[0x0][0x364] ;  /* 0x0000d900ff077b82 */ /* 0x000e300000000800 */
[----:B------:R-:W1:Y:S01]  /*0080*/  S2UR UR4, SR_CTAID.X ;  /* 0x00000000000479c3 */ /* 0x000e620000002500 */
[----:B0-----:R-:W-:-:S05]  /*0090*/  IMAD R5, R7, UR5, R6 ;  /* 0x0000000507057c24 */ /* 0x001fca000f8e0206 */
[----:B--2---:R-:W-:Y:S01]  /*00a0*/  ISETP.GE.AND P0, PT, R5, UR8, PT ;  /* 0x0000000805007c0c */ /* 0x004fe2000bf06270 */
[----:B-1----:R-:W-:-:S05]  /*00b0*/  IMAD R0, R4, UR4, R9 ;  /* 0x0000000404007c24 */ /* 0x002fca000f8e0209 */
[----:B------:R-:W-:-:S13]  /*00c0*/  ISETP.GE.OR P0, PT, R0, UR9, P0 ;  /* 0x0000000900007c0c */ /* 0x000fda0008706670 */
[----:B------:R-:W0:Y:S01]  /*00d0*/  @!P0 LDC.64 R2, c[0x0][0x380] ;  /* 0x0000e000ff028b82 */ /* 0x000e220000000a00 */
[----:B------:R-:W-:-:S04]  /*00e0*/  @!P0 IMAD R5, R5, UR9, R0 ;  /* 0x0000000905058c24 */ /* 0x000fc8000f8e0200 */
[----:B0-----:R-:W-:-:S06]  /*00f0*/  @!P0 IMAD.WIDE R2, R5, 0x4, R2 ;  /* 0x0000000405028825 */ /* 0x001fcc00078e0202 */
[----:B---3--:R-:W2:Y:S01]  /*0100*/  @!P0 LDG.E R2, desc[UR6][R2.64] ;  /* 0x0000000602028981 */ /* 0x008ea2000c1e1900 */
[----:B------:R-:W-:Y:S01]  /*0110*/  @!P0 MOV R0, 0x400 ;  /* 0x0000040000008802 */ /* 0x000fe20000000f00 */
[----:B------:R-:W-:Y:S01]  /*0120*/  IMAD R7, R7, UR4, R6 ;  /* 0x0000000407077c24 */ /* 0x000fe2000f8e0206 */
[----:B------:R-:W0:Y:S01]  /*0130*/  @!P0 S2R R5, SR_CgaCtaId ;  /* 0x0000000000058919 */ /* 0x000e220000008800 */
[----:B------:R-:W-:-:S03]  /*0140*/  IMAD R4, R4, UR5, R9 ;  /* 0x0000000504047c24 */ /* 0x000fc6000f8e0209 */
[----:B------:R-:W-:-:S04]  /*0150*/  ISETP.GE.AND P1, PT, R7, UR9, PT ;  /* 0x0000000907007c0c */ /* 0x000fc8000bf26270 */
[----:B------:R-:W-:Y:S02]  /*0160*/  ISETP.GE.OR P1, PT, R4, UR8, P1 ;  /* 0x0000000804007c0c */ /* 0x000fe40008f26670 */
[----:B0-----:R-:W-:-:S04]  /*0170*/  @!P0 LEA R0, R5, R0, 0x18 ;  /* 0x0000000005008211 */ /* 0x001fc800078ec0ff */
[----:B------:R-:W-:-:S04]  /*0180*/  @!P0 LEA R0, R6, R0, 0x7 ;  /* 0x0000000006008211 */ /* 0x000fc800078e38ff */
[----:B------:R-:W-:-:S05]  /*0190*/  @!P0 LEA R5, R9, R0, 0x2 ;  /* 0x0000000009058211 */ /* 0x000fca00078e10ff */
[----:B--2---:R0:W-:Y:S01]  /*01a0*/  @!P0 STS [R5], R2 ;  /* 0x0000000205008388 */ /* 0x0041e20000000800 */
[----:B------:R-:W-:Y:S06]  /*01b0*/  BAR.SYNC.DEFER_BLOCKING 0x0 ;  /* 0x0000000000007b1d */ /* 0x000fec0000010000 */
[----:B------:R-:W-:Y:S05]  /*01c0*/  @P1 EXIT ;  /* 0x000000000000194d */ /* 0x000fea0003800000 */
[----:B------:R-:W1:Y:S01]  /*01d0*/  S2UR UR5, SR_CgaCtaId ;  /* 0x00000000000579c3 */ /* 0x000e620000008800 */
[----:B------:R-:W-:Y:S01]  /*01e0*/  UMOV UR4, 0x400 ;  /* 0x0000040000047882 */ /* 0x000fe20000000000 */
[----:B------:R-:W-:-:S06]  /*01f0*/  IMAD R7, R7, UR8, R4 ;  /* 0x0000000807077c24 */ /* 0x000fcc000f8e0204 */
[----:B0-----:R-:W0:Y:S01]  /*0200*/  LDC.64 R2, c[0x0][0x388] ;  /* 0x0000e200ff027b82 */ /* 0x001e220000000a00 */
[----:B-1----:R-:W-:-:S06]  /*0210*/  ULEA UR4, UR5, UR4, 0x18 ;  /* 0x0000000405047291 */ /* 0x002fcc000f8ec0ff */
[----:B------:R-:W-:Y:S01]  /*0220*/  LEA R0, R9, UR4, 0x7 ;  /* 0x0000000409007c11 */ /* 0x000fe2000f8e38ff */
[----:B0-----:R-:W-:-:S03]  /*0230*/  IMAD.WIDE R2, R7, 0x4, R2 ;  /* 0x0000000407027825 */ /* 0x001fc600078e0202 */
[----:B------:R-:W-:-:S05]  /*0240*/  LEA R0, R6, R0, 0x2 ;  /* 0x0000000006007211 */ /* 0x000fca00078e10ff */
[----:B------:R-:W0:Y:S04]  /*0250*/  LDS R5, [R0] ;  /* 0x0000000000057984 */ /* 0x000e280000000800 */
[----:B0-----:R-:W-:Y:S01]  /*0260*/  STG.E desc[UR6][R2.64], R5 ;  /* 0x0000000502007986 */ /* 0x001fe2000c101906 */
[----:B------:R-:W-:Y:S05]  /*0270*/  EXIT ;  /* 0x000000000000794d */ /* 0x000fea0003800000 */
.L_x_0:
[----:B------:R-:W-:-:S00]  /*0280*/  BRA `(.L_x_0) ;  /* 0xfffffffc00fc7947 */ /* 0x000fc0000383ffff */
[----:B------:R-:W-:-:S00]  /*0290*/  NOP ;  /* 0x0000000000007918 */ /* 0x000fc00000000000 */
        /* <DEDUP_REMOVED lines=14> */
.L_x_2:


//--------------------- .text._Z15transposeMatrixPKfPfii --------------------------
	.section	.text._Z15transposeMatrixPKfPfii,"ax",@progbits
	.align	128
        .global         _Z15transposeMatrixPKfPfii
        .type           _Z15transposeMatrixPKfPfii,@function
        .size           _Z15transposeMatrixPKfPfii,(.L_x_3 - _Z15transposeMatrixPKfPfii)
        .other          _Z15transposeMatrixPKfPfii,@"STO_CUDA_ENTRY STV_DEFAULT"
_Z15transposeMatrixPKfPfii:
.text._Z15transposeMatrixPKfPfii:
[----:B------:R-:W-:Y:S01]  /*0000*/  LDC R1, c[0x0][0x37c] ;  /* 0x0000df00ff017b82 */ /* 0x000fe20000000800 */
[----:B------:R-:W0:Y:S07]  /*0010*/  S2R R4, SR_CTAID.X ;  /* 0x0000000000047919 */ /* 0x000e2e0000002500 */
[----:B------:R-:W1:Y:S01]  /*0020*/  LDC R0, c[0x0][0x390] ;  /* 0x0000e400ff007b82 */ /* 0x000e620000000800 */
[----:B------:R-:W2:Y:S01]  /*0030*/  LDCU.64 UR6, c[0x0][0x358] ;  /* 0x00006b00ff0677ac */ /* 0x000ea20008000a00 */
[----:B------:R-:W0:Y:S01]  /*0040*/  S2R R7, SR_TID.X ;  /* 0x0000000000077919 */ /* 0x000e220000002100 */
[----:B------:R-:W3:Y:S05]  /*0050*/  S2R R6, SR_CTAID.Y ;  /* 0x0000000000067919 */ /* 0x000eea0000002600 */
[----:B------:R-:W4:Y:S01]  /*0060*/  LDC.64 R2, c[0x0][0x380] ;  /* 0x0000e000ff027b82 */ /* 0x000f220000000a00 */
[----:B------:R-:W3:Y:S01]  /*0070*/  S2R R5, SR_TID.Y ;  /* 0x0000000000057919 */ /* 0x000ee20000002200 */
[----:B0-----:R-:W-:-:S02]  /*0080*/  LEA R9, R4, R7, 0x5 ;  /* 0x0000000704097211 */ /* 0x001fc400078e28ff */
[----:B---3--:R-:W-:-:S05]  /*0090*/  LEA R8, R6, R5, 0x5 ;  /* 0x0000000506087211 */ /* 0x008fca00078e28ff */
[----:B-1----:R-:W-:-:S05]  /*00a0*/  IMAD R9, R8, R0, R9 ;  /* 0x0000000008097224 */ /* 0x002fca00078e0209 */
[CC--:B------:R-:W-:Y:S02]  /*00b0*/  LEA R13, R0.reuse, R9.reuse, 0x4 ;  /* 0x00000009000d7211 */ /* 0x0c0fe400078e20ff */
[C---:B------:R-:W-:Y:S01]  /*00c0*/  LEA R11, R0.reuse, R9, 0x3 ;  /* 0x00000009000b7211 */ /* 0x040fe200078e18ff */
[----:B----4-:R-:W-:Y:S01]  /*00d0*/  IMAD.WIDE R8, R9, 0x4, R2 ;  /* 0x0000000409087825 */ /* 0x010fe200078e0202 */
[----:B------:R-:W-:-:S03]  /*00e0*/  LEA R15, R0, R13, 0x3 ;  /* 0x0000000d000f7211 */ /* 0x000fc600078e18ff */
[--C-:B------:R-:W-:Y:S02]  /*00f0*/  IMAD.WIDE R10, R11, 0x4, R2.reuse ;  /* 0x000000040b0a7825 */ /* 0x100fe400078e0202 */
[----:B--2---:R-:W2:Y:S02]  /*0100*/  LDG.E R8, desc[UR6][R8.64] ;  /* 0x0000000608087981 */ /* 0x004ea4000c1e1900 */
[--C-:B------:R-:W-:Y:S02]  /*0110*/  IMAD.WIDE R12, R13, 0x4, R2.reuse ;  /* 0x000000040d0c7825 */ /* 0x100fe400078e0202 */
[----:B------:R-:W3:Y:S02]  /*0120*/  LDG.E R10, desc[UR6][R10.64] ;  /* 0x000000060a0a7981 */ /* 0x000ee4000c1e1900 */
[----:B------:R-:W-:Y:S02]  /*0130*/  IMAD.WIDE R2, R15, 0x4, R2 ;  /* 0x000000040f027825 */ /* 0x000fe400078e0202 */
[----:B------:R-:W4:Y:S04]  /*0140*/  LDG.E R12, desc[UR6][R12.64] ;  /* 0x000000060c0c7981 */ /* 0x000f28000c1e1900 */
[----:B------:R0:W5:Y:S01]  /*0150*/  LDG.E R16, desc[UR6][R2.64] ;  /* 0x0000000602107981 */ /* 0x000162000c1e1900 */
[----:B------:R-:W1:Y:S01]  /*0160*/  S2UR UR5, SR_CgaCtaId ;  /* 0x00000000000579c3 */ /* 0x000e620000008800 */
[----:B------:R-:W-:-:S07]  /*0170*/  UMOV UR4, 0x400 ;  /* 0x0000040000047882 */ /* 0x000fce0000000000 */
[----:B0-----:R-:W0:Y:S01]  /*0180*/  LDC.64 R2, c[0x0][0x388] ;  /* 0x0000e200ff027b82 */ /* 0x001e220000000a00 */
[----:B-1----:R-:W-:-:S06]  /*0190*/  ULEA UR4, UR5, UR4, 0x18 ;  /* 0x0000000405047291 */ /* 0x002fcc000f8ec0ff */
[----:B------:R-:W-:-:S05]  /*01a0*/  LEA R14, R7, UR4, 0x2 ;  /* 0x00000004070e7c11 */ /* 0x000fca000f8e10ff */
[----:B------:R-:W-:Y:S01]  /*01b0*/  IMAD R15, R5, 0x84, R14 ;  /* 0x00000084050f7824 */ /* 0x000fe200078e020e */
[----:B------:R-:W-:-:S04]  /*01c0*/  LEA R14, R7, R14, 0x7 ;  /* 0x0000000e070e7211 */ /* 0x000fc800078e38ff */
[----:B------:R-:W-:Y:S02]  /*01d0*/  LEA R14, R5, R14, 0x2 ;  /* 0x0000000e050e7211 */ /* 0x000fe400078e10ff */
[----:B------:R-:W-:Y:S02]  /*01e0*/  LEA R7, R6, R7, 0x5 ;  /* 0x0000000706077211 */ /* 0x000fe400078e28ff */
[----:B------:R-:W-:-:S05]  /*01f0*/  LEA R4, R4, R5, 0x5 ;  /* 0x0000000504047211 */ /* 0x000fca00078e28ff */
[----:B------:R-:W-:-:S05]  /*0200*/  IMAD R7, R4, R0, R7 ;  /* 0x0000000004077224 */ /* 0x000fca00078e0207 */
[CC--:B------:R-:W-:Y:S02]  /*0210*/  LEA R19, R0.reuse, R7.reuse, 0x4 ;  /* 0x0000000700137211 */ /* 0x0c0fe400078e20ff */
[----:B------:R-:W-:Y:S01]  /*0220*/  LEA R9, R0, R7, 0x3 ;  /* 0x0000000700097211 */ /* 0x000fe200078e18ff */
[----:B0-----:R-:W-:-:S04]  /*0230*/  IMAD.WIDE R4, R7, 0x4, R2 ;  /* 0x0000000407047825 */ /* 0x001fc800078e0202 */
[--C-:B------:R-:W-:Y:S01]  /*0240*/  IMAD.WIDE R6, R9, 0x4, R2.reuse ;  /* 0x0000000409067825 */ /* 0x100fe200078e0202 */
[----:B--2---:R-:W-:Y:S04]  /*0250*/  STS [R15], R8 ;  /* 0x000000080f007388 */ /* 0x004fe80000000800 */
[----:B---3--:R-:W-:Y:S04]  /*0260*/  STS [R15+0x420], R10 ;  /* 0x0004200a0f007388 */ /* 0x008fe80000000800 */
[----:B----4-:R-:W-:Y:S04]  /*0270*/  STS [R15+0x840], R12 ;  /* 0x0008400c0f007388 */ /* 0x010fe80000000800 */
[----:B-----5:R0:W-:Y:S01]  /*0280*/  STS [R15+0xc60], R16 ;  /* 0x000c60100f007388 */ /* 0x0201e20000000800 */
[----:B------:R-:W-:Y:S06]  /*0290*/  BAR.SYNC.DEFER_BLOCKING 0x0 ;  /* 0x0000000000007b1d */ /* 0x000fec0000010000 */
[----:B------:R-:W1:Y:S04]  /*02a0*/  LDS R11, [R14] ;  /* 0x000000000e0b7984 */ /* 0x000e680000000800 */
[----:B------:R-:W2:Y:S04]  /*02b0*/  LDS R13, [R14+0x20] ;  /* 0x000020000e0d7984 */ /* 0x000ea80000000800 */
[----:B------:R-:W3:Y:S04]  /*02c0*/  LDS R17, [R14+0x40] ;  /* 0x000040000e117984 */ /* 0x000ee80000000800 */
[----:B------:R-:W4:Y:S01]  /*02d0*/  LDS R21, [R14+0x60] ;  /* 0x000060000e157984 */ /* 0x000f220000000800 */
[----:B0-----:R-:W-:Y:S01]  /*02e0*/  LEA R15, R0, R19, 0x3 ;  /* 0x00000013000f7211 */ /* 0x001fe200078e18ff */
[----:B------:R-:W-:-:S04]  /*02f0*/  IMAD.WIDE R8, R19, 0x4, R2 ;  /* 0x0000000413087825 */ /* 0x000fc800078e0202 */
[----:B------:R-:W-:Y:S01]  /*0300*/  IMAD.WIDE R2, R15, 0x4, R2 ;  /* 0x000000040f027825 */ /* 0x000fe200078e0202 */
[----:B-1----:R-:W-:Y:S04]  /*0310*/  STG.E desc[UR6][R4.64], R11 ;  /* 0x0000000b04007986 */ /* 0x002fe8000c101906 */
[----:B--2---:R-:W-:Y:S04]  /*0320*/  STG.E desc[UR6][R6.64], R13 ;  /* 0x0000000d06007986 */ /* 0x004fe8000c101906 */
[----:B---3--:R-:W-:Y:S04]  /*0330*/  STG.E desc[UR6][R8.64], R17 ;  /* 0x0000001108007986 */ /* 0x008fe8000c101906 */
[----:B----4-:R-:W-:Y:S01]  /*0340*/  STG.E desc[UR6][R2.64], R21 ;  /* 0x0000001502007986 */ /* 0x010fe2000c101906 */
[----:B------:R-:W-:Y:S05]  /*0350*/  EXIT ;  /* 0x000000000000794d */ /* 0x000fea0003800000 */
.L_x_1:
        /* <DEDUP_REMOVED lines=10> */
.L_x_3:


//--------------------- .nv.shared._Z23matrix_transpose_kernelPKfPfii --------------------------
	.section	.nv.shared._Z23matrix_transpose_kernelPKfPfii,"aw",@nobits
	.sectionflags	@""
	.align	4
.nv.shared._Z23matrix_transpose_kernelPKfPfii:
	.zero		5120


//--------------------- .nv.shared.reserved.0     --------------------------
	.section	.nv.shared.reserved.0,"aw",@nobits
	.weak		__nv_reservedSMEM_offset_0_alias
	.size		__nv_reservedSMEM_offset_0_alias, 0, 64
	.other		__nv_reservedSMEM_offset_0_alias,@"STO_CUDA_RESERVED_SHARED STV_DEFAULT"
__nv_reservedSMEM_offset_0_alias:
	.zero		0
	.zero		64


//--------------------- .nv.shared._Z15transposeMatrixPKfPfii --------------------------
	.section	.nv.shared._Z15transposeMatrixPKfPfii,"aw",@nobits
	.sectionflags	@""
	.align	4
.nv.shared._Z15transposeMatrixPKfPfii:
	.zero		5248


//--------------------- .nv.constant0._Z23matrix_transpose_kernelPKfPfii --------------------------
	.section	.nv.constant0._Z23matrix_transpose_kernelPKfPfii,"a",@progbits
	.sectionflags	@""
	.align	4
.nv.constant0._Z23matrix_transpose_kernelPKfPfii:
	.zero		920


//--------------------- .nv.constant0._Z15transposeMatrixPKfPfii --------------------------
	.section	.nv.constant0._Z15transposeMatrixPKfPfii,"a",@progbits
	.sectionflags	@""
	.align	4
.nv.constant0._Z15transposeMatrixPKfPfii:
	.zero		920


//--------------------- SYMBOLS --------------------------

	.type		.nv.reservedSmem.offset0,@object
	.size		.nv.reservedSmem.offset0,0x4
	.type		.nv.reservedSmem.cap,@object
	.size		.nv.reservedSmem.cap,0x4
